//
// Generated by NVIDIA NVVM Compiler
//
// Compiler Build ID: CL-36424714
// Cuda compilation tools, release 13.0, V13.0.88
// Based on NVVM 20.0.0
//

.version 9.0
.target sm_100
.address_size 64

	// .globl	_Z4gemmPfS_S_ffS_i
// _ZZ4gemmPfS_S_ffS_iE3s_a has been demoted
// _ZZ4gemmPfS_S_ffS_iE3s_b has been demoted

.visible .entry _Z4gemmPfS_S_ffS_i(
	.param .u64 .ptr .align 1 _Z4gemmPfS_S_ffS_i_param_0,
	.param .u64 .ptr .align 1 _Z4gemmPfS_S_ffS_i_param_1,
	.param .u64 .ptr .align 1 _Z4gemmPfS_S_ffS_i_param_2,
	.param .f32 _Z4gemmPfS_S_ffS_i_param_3,
	.param .f32 _Z4gemmPfS_S_ffS_i_param_4,
	.param .u64 .ptr .align 1 _Z4gemmPfS_S_ffS_i_param_5,
	.param .u32 _Z4gemmPfS_S_ffS_i_param_6
)
{
	.reg .pred 	%p<6>;
	.reg .b32 	%r<30>;
	.reg .b32 	%f<25>;
	.reg .b64 	%rd<13>;
	// demoted variable
	.shared .align 4 .b8 _ZZ4gemmPfS_S_ffS_iE3s_a[16];
	// demoted variable
	.shared .align 4 .b8 _ZZ4gemmPfS_S_ffS_iE3s_b[16];
	ld.param.u64 	%rd3, [_Z4gemmPfS_S_ffS_i_param_0];
	ld.param.u64 	%rd4, [_Z4gemmPfS_S_ffS_i_param_1];
	ld.param.u64 	%rd5, [_Z4gemmPfS_S_ffS_i_param_5];
	ld.param.u32 	%r13, [_Z4gemmPfS_S_ffS_i_param_6];
	mov.u32 	%r1, %tid.x;
	mov.u32 	%r2, %tid.y;
	mov.u32 	%r14, %ctaid.x;
	mov.u32 	%r15, %ctaid.y;
	mov.u32 	%r16, %ntid.y;
	mad.lo.s32 	%r3, %r15, %r16, %r2;
	mov.u32 	%r17, %ntid.x;
	mad.lo.s32 	%r4, %r14, %r17, %r1;
	max.s32 	%r18, %r3, %r4;
	setp.ge.s32 	%p1, %r18, %r13;
	@%p1 bra 	$L__BB0_9;
	cvt.rn.f32.u32 	%f10, %r13;
	mul.f32 	%f11, %f10, 0f3F000000;
	cvt.rpi.f32.f32 	%f1, %f11;
	setp.leu.f32 	%p2, %f1, 0f00000000;
	mov.f32 	%f24, 0f00000000;
	@%p2 bra 	$L__BB0_8;
	shl.b32 	%r20, %r2, 3;
	mov.u32 	%r21, _ZZ4gemmPfS_S_ffS_iE3s_a;
	add.s32 	%r5, %r21, %r20;
	shl.b32 	%r22, %r1, 2;
	add.s32 	%r6, %r5, %r22;
	mov.u32 	%r23, _ZZ4gemmPfS_S_ffS_iE3s_b;
	add.s32 	%r8, %r23, %r22;
	add.s32 	%r7, %r8, %r20;
	cvta.to.global.u64 	%rd1, %rd3;
	cvta.to.global.u64 	%rd2, %rd4;
	mov.f32 	%f24, 0f00000000;
	mov.b32 	%r29, 0;
$L__BB0_3:
	shl.b32 	%r10, %r29, 1;
	add.s32 	%r11, %r10, %r1;
	setp.ge.s32 	%p3, %r11, %r13;
	mov.f32 	%f22, 0f00000000;
	@%p3 bra 	$L__BB0_5;
	mad.lo.s32 	%r24, %r29, %r13, %r11;
	mul.wide.s32 	%rd6, %r24, 4;
	add.s64 	%rd7, %rd1, %rd6;
	ld.global.f32 	%f22, [%rd7];
$L__BB0_5:
	st.shared.f32 	[%r6], %f22;
	add.s32 	%r25, %r10, %r2;
	setp.ge.s32 	%p4, %r25, %r13;
	mov.f32 	%f23, 0f00000000;
	@%p4 bra 	$L__BB0_7;
	mad.lo.s32 	%r26, %r29, %r13, %r2;
	mad.lo.s32 	%r27, %r26, %r13, %r4;
	mul.wide.s32 	%rd8, %r27, 4;
	add.s64 	%rd9, %rd2, %rd8;
	ld.global.f32 	%f23, [%rd9];
$L__BB0_7:
	st.shared.f32 	[%r7], %f23;
	bar.sync 	0;
	ld.shared.f32 	%f15, [%r5];
	ld.shared.f32 	%f16, [%r8];
	fma.rn.f32 	%f17, %f15, %f16, %f24;
	ld.shared.f32 	%f18, [%r5+4];
	ld.shared.f32 	%f19, [%r8+8];
	fma.rn.f32 	%f24, %f18, %f19, %f17;
	bar.sync 	0;
	add.s32 	%r29, %r29, 1;
	cvt.rn.f32.u32 	%f20, %r29;
	setp.gt.f32 	%p5, %f1, %f20;
	@%p5 bra 	$L__BB0_3;
$L__BB0_8:
	mad.lo.s32 	%r28, %r13, %r3, %r4;
	cvta.to.global.u64 	%rd10, %rd5;
	mul.wide.s32 	%rd11, %r28, 4;
	add.s64 	%rd12, %rd10, %rd11;
	st.global.f32 	[%rd12], %f24;
$L__BB0_9:
	ret;

}


// ===== COMPILED SASS (sm_100) =====

	.target	sm_100

	.elftype	@"ET_EXEC"


//--------------------- .note.nv.tkinfo           --------------------------
	.section	.note.nv.tkinfo,"",@"SHT_NOTE"
	.sectionflags	@"SHF_NOTE_NV_TKINFO"
	.tkinfo
        /*0018*/ 	.word	0x00000002
        /*0030*/ 	.string	""
        /*0030*/ 	.string	"ptxas"
        /*0030*/ 	.string	"Cuda compilation tools, release 13.0, V13.0.88"
        /*0030*/ 	.string	"Build cuda_13.0.r13.0/compiler.36424714_0"
        /*0030*/ 	.string	"-arch sm_100 -m 64 "



//--------------------- .note.nv.cuinfo           --------------------------
	.section	.note.nv.cuinfo,"",@"SHT_NOTE"
	.sectionflags	@"SHF_NOTE_NV_CUINFO"
        /*0018*/ 	.short	0x0002
        /*001a*/ 	.short	0x0064
        /*001c*/ 	.short	0x0082
	.zero		2


//--------------------- .nv.info                  --------------------------
	.section	.nv.info,"",@"SHT_CUDA_INFO"
	.align	4


	//----- nvinfo : EIATTR_REGCOUNT
	.align		4
        /*0000*/ 	.byte	0x04, 0x2f
        /*0002*/ 	.short	(.L_1 - .L_0)
	.align		4
.L_0:
        /*0004*/ 	.word	index@(_Z4gemmPfS_S_ffS_i)
        /*0008*/ 	.word	0x0000001e


	//----- nvinfo : EIATTR_FRAME_SIZE
	.align		4
.L_1:
        /*000c*/ 	.byte	0x04, 0x11
        /*000e*/ 	.short	(.L_3 - .L_2)
	.align		4
.L_2:
        /*0010*/ 	.word	index@(_Z4gemmPfS_S_ffS_i)
        /*0014*/ 	.word	0x00000000


	//----- nvinfo : EIATTR_MIN_STACK_SIZE
	.align		4
.L_3:
        /*0018*/ 	.byte	0x04, 0x12
        /*001a*/ 	.short	(.L_5 - .L_4)
	.align		4
.L_4:
        /*001c*/ 	.word	index@(_Z4gemmPfS_S_ffS_i)
        /*0020*/ 	.word	0x00000000
.L_5:


//--------------------- .nv.compat                --------------------------
	.section	.nv.compat,"",@"SHT_CUDA_COMPAT_INFO"
	.align	4
        /*0000*/ 	.byte	0x02, 0x09, 0x00, 0x00, 0x02, 0x02, 0x01, 0x00, 0x02, 0x05, 0x05, 0x00, 0x03, 0x07, 0x01, 0x01
        /*0010*/ 	.byte	0x02, 0x03, 0x00, 0x00, 0x02, 0x06, 0x01, 0x00, 0x04, 0x0b, 0x08, 0x00, 0x09, 0x00, 0x00, 0x00
        /*0020*/ 	.byte	0x00, 0x00, 0x00, 0x00


//--------------------- .nv.info._Z4gemmPfS_S_ffS_i --------------------------
	.section	.nv.info._Z4gemmPfS_S_ffS_i,"",@"SHT_CUDA_INFO"
	.sectionflags	@""
	.align	4


	//----- nvinfo : EIATTR_CUDA_API_VERSION
	.align		4
        /*0000*/ 	.byte	0x04, 0x37
        /*0002*/ 	.short	(.L_7 - .L_6)
.L_6:
        /*0004*/ 	.word	0x00000082


	//----- nvinfo : EIATTR_KPARAM_INFO
	.align		4
.L_7:
        /*0008*/ 	.byte	0x04, 0x17
        /*000a*/ 	.short	(.L_9 - .L_8)
.L_8:
        /*000c*/ 	.word	0x00000000
        /*0010*/ 	.short	0x0006
        /*0012*/ 	.short	0x0028
        /*0014*/ 	.byte	0x00, 0xf0, 0x11, 0x00


	//----- nvinfo : EIATTR_KPARAM_INFO
	.align		4
.L_9:
        /*0018*/ 	.byte	0x04, 0x17
        /*001a*/ 	.short	(.L_11 - .L_10)
.L_10:
        /*001c*/ 	.word	0x00000000
        /*0020*/ 	.short	0x0005
        /*0022*/ 	.short	0x0020
        /*0024*/ 	.byte	0x00, 0xf5, 0x21, 0x00


	//----- nvinfo : EIATTR_KPARAM_INFO
	.align		4
.L_11:
        /*0028*/ 	.byte	0x04, 0x17
        /*002a*/ 	.short	(.L_13 - .L_12)
.L_12:
        /*002c*/ 	.word	0x00000000
        /*0030*/ 	.short	0x0004
        /*0032*/ 	.short	0x001c
        /*0034*/ 	.byte	0x00, 0xf0, 0x11, 0x00


	//----- nvinfo : EIATTR_KPARAM_INFO
	.align		4
.L_13:
        /*0038*/ 	.byte	0x04, 0x17
        /*003a*/ 	.short	(.L_15 - .L_14)
.L_14:
        /*003c*/ 	.word	0x00000000
        /*0040*/ 	.short	0x0003
        /*0042*/ 	.short	0x0018
        /*0044*/ 	.byte	0x00, 0xf0, 0x11, 0x00


	//----- nvinfo : EIATTR_KPARAM_INFO
	.align		4
.L_15:
        /*0048*/ 	.byte	0x04, 0x17
        /*004a*/ 	.short	(.L_17 - .L_16)
.L_16:
        /*004c*/ 	.word	0x00000000
        /*0050*/ 	.short	0x0002
        /*0052*/ 	.short	0x0010
        /*0054*/ 	.byte	0x00, 0xf5, 0x21, 0x00


	//----- nvinfo : EIATTR_KPARAM_INFO
	.align		4
.L_17:
        /*0058*/ 	.byte	0x04, 0x17
        /*005a*/ 	.short	(.L_19 - .L_18)
.L_18:
        /*005c*/ 	.word	0x00000000
        /*0060*/ 	.short	0x0001
        /*0062*/ 	.short	0x0008
        /*0064*/ 	.byte	0x00, 0xf5, 0x21, 0x00


	//----- nvinfo : EIATTR_KPARAM_INFO
	.align		4
.L_19:
        /*0068*/ 	.byte	0x04, 0x17
        /*006a*/ 	.short	(.L_21 - .L_20)
.L_20:
        /*006c*/ 	.word	0x00000000
        /*0070*/ 	.short	0x0000
        /*0072*/ 	.short	0x0000
        /*0074*/ 	.byte	0x00, 0xf5, 0x21, 0x00


	//----- nvinfo : EIATTR_SPARSE_MMA_MASK
	.align		4
.L_21:
        /*0078*/ 	.byte	0x03, 0x50
        /*007a*/ 	.short	0x0000


	//----- nvinfo : EIATTR_MAXREG_COUNT
	.align		4
        /*007c*/ 	.byte	0x03, 0x1b
        /*007e*/ 	.short	0x00ff


	//----- nvinfo : EIATTR_NUM_BARRIERS
	.align		4
        /*0080*/ 	.byte	0x02, 0x4c
        /*0082*/ 	.byte	0x01
	.zero		1


	//----- nvinfo : EIATTR_MERCURY_ISA_VERSION
	.align		4
        /*0084*/ 	.byte	0x03, 0x5f
        /*0086*/ 	.short	0x0101


	//----- nvinfo : EIATTR_VRC_CTA_INIT_COUNT
	.align		4
        /*0088*/ 	.byte	0x02, 0x4a
	.zero		1
	.zero		1


	//----- nvinfo : EIATTR_EXIT_INSTR_OFFSETS
	.align		4
        /*008c*/ 	.byte	0x04, 0x1c
        /*008e*/ 	.short	(.L_23 - .L_22)


	//   ....[0]....
.L_22:
        /*0090*/ 	.word	0x000000c0


	//   ....[1]....
        /*0094*/ 	.word	0x00000410


	//----- nvinfo : EIATTR_CBANK_PARAM_SIZE
	.align		4
.L_23:
        /*0098*/ 	.byte	0x03, 0x19
        /*009a*/ 	.short	0x002c


	//----- nvinfo : EIATTR_PARAM_CBANK
	.align		4
        /*009c*/ 	.byte	0x04, 0x0a
        /*009e*/ 	.short	(.L_25 - .L_24)
	.align		4
.L_24:
        /*00a0*/ 	.word	index@(.nv.constant0._Z4gemmPfS_S_ffS_i)
        /*00a4*/ 	.short	0x0380
        /*00a6*/ 	.short	0x002c


	//----- nvinfo : EIATTR_SW_WAR
	.align		4
.L_25:
        /*00a8*/ 	.byte	0x04, 0x36
        /*00aa*/ 	.short	(.L_27 - .L_26)
.L_26:
        /*00ac*/ 	.word	0x00000008
.L_27:


//--------------------- .nv.callgraph             --------------------------
	.section	.nv.callgraph,"",@"SHT_CUDA_CALLGRAPH"
	.align	4
	.sectionentsize	8
	.align		4
        /*0000*/ 	.word	0x00000000
	.align		4
        /*0004*/ 	.word	0xffffffff
	.align		4
        /*0008*/ 	.word	0x00000000
	.align		4
        /*000c*/ 	.word	0xfffffffe
	.align		4
        /*0010*/ 	.word	0x00000000
	.align		4
        /*0014*/ 	.word	0xfffffffd
	.align		4
        /*0018*/ 	.word	0x00000000
	.align		4
        /*001c*/ 	.word	0xfffffffc


//--------------------- .text._Z4gemmPfS_S_ffS_i  --------------------------
	.section	.text._Z4gemmPfS_S_ffS_i,"ax",@progbits
	.align	128
        .global         _Z4gemmPfS_S_ffS_i
        .type           _Z4gemmPfS_S_ffS_i,@function
        .size           _Z4gemmPfS_S_ffS_i,(.L_x_3 - _Z4gemmPfS_S_ffS_i)
        .other          _Z4gemmPfS_S_ffS_i,@"STO_CUDA_ENTRY STV_DEFAULT"
_Z4gemmPfS_S_ffS_i:
.text._Z4gemmPfS_S_ffS_i:
[----:B------:R-:W-:Y:S01]  /*0000*/  LDC R1, c[0x0][0x37c] ;  /* 0x0000df00ff017b82 */ /* 0x000fe20000000800 */
[----:B------:R-:W0:Y:S07]  /*0010*/  S2R R0, SR_TID.Y ;  /* 0x0000000000007919 */ /* 0x000e2e0000002200 */
[----:B------:R-:W0:Y:S01]  /*0020*/  LDC R9, c[0x0][0x364] ;  /* 0x0000d900ff097b82 */ /* 0x000e220000000800 */
[----:B------:R-:W1:Y:S01]  /*0030*/  LDCU UR4, c[0x0][0x3a8] ;  /* 0x00007500ff0477ac */ /* 0x000e620008000800 */
[----:B------:R-:W2:Y:S06]  /*0040*/  S2R R8, SR_TID.X ;  /* 0x0000000000087919 */ /* 0x000eac0000002100 */
[----:B------:R-:W-:Y:S08]  /*0050*/  S2UR UR5, SR_CTAID.X ;  /* 0x00000000000579c3 */ /* 0x000ff00000002500 */
[----:B------:R-:W0:Y:S08]  /*0060*/  S2UR UR6, SR_CTAID.Y ;  /* 0x00000000000679c3 */ /* 0x000e300000002600 */
[----:B------:R-:W2:Y:S01]  /*0070*/  LDC R3, c[0x0][0x360] ;  /* 0x0000d800ff037b82 */ /* 0x000ea20000000800 */
[----:B0-----:R-:W-:-:S02]  /*0080*/  IMAD R9, R9, UR6, R0 ;  /* 0x0000000609097c24 */ /* 0x001fc4000f8e0200 */
[----:B--2---:R-:W-:-:S05]  /*0090*/  IMAD R10, R3, UR5, R8 ;  /* 0x00000005030a7c24 */ /* 0x004fca000f8e0208 */
[----:B------:R-:W-:-:S04]  /*00a0*/  VIMNMX R2, PT, PT, R9, R10, !PT ;  /* 0x0000000a09027248 */ /* 0x000fc80007fe0100 */
[----:B-1----:R-:W-:-:S13]  /*00b0*/  ISETP.GE.AND P0, PT, R2, UR4, PT ;  /* 0x0000000402007c0c */ /* 0x002fda000bf06270 */
[----:B------:R-:W-:Y:S05]  /*00c0*/  @P0 EXIT ;  /* 0x000000000000094d */ /* 0x000fea0003800000 */
[----:B------:R-:W-:Y:S01]  /*00d0*/  I2FP.F32.U32 R2, UR4 ;  /* 0x0000000400027c45 */ /* 0x000fe20008201000 */
[----:B------:R-:W0:Y:S01]  /*00e0*/  LDCU.64 UR8, c[0x0][0x358] ;  /* 0x00006b00ff0877ac */ /* 0x000e220008000a00 */
[----:B------:R-:W-:-:S03]  /*00f0*/  HFMA2 R11, -RZ, RZ, 0, 0 ;  /* 0x00000000ff0b7431 */ /* 0x000fc600000001ff */
[----:B------:R-:W-:Y:S02]  /*0100*/  FMUL R12, R2, 0.5 ;  /* 0x3f000000020c7820 */ /* 0x000fe40000400000 */
[----:B------:R-:W1:Y:S04]  /*0110*/  LDC.64 R2, c[0x0][0x3a0] ;  /* 0x0000e800ff027b82 */ /* 0x000e680000000a00 */
[----:B------:R-:W2:Y:S02]  /*0120*/  FRND.CEIL R12, R12 ;  /* 0x0000000c000c7307 */ /* 0x000ea40000209000 */
[----:B--2---:R-:W-:-:S13]  /*0130*/  FSETP.GT.AND P0, PT, R12, RZ, PT ;  /* 0x000000ff0c00720b */ /* 0x004fda0003f04000 */
[----:B0-----:R-:W-:Y:S05]  /*0140*/  @!P0 BRA `(.L_x_0) ;  /* 0x0000000000a48947 */ /* 0x001fea0003800000 */
[----:B------:R-:W0:Y:S01]  /*0150*/  S2UR UR6, SR_CgaCtaId ;  /* 0x00000000000679c3 */ /* 0x000e220000008800 */
[----:B------:R-:W-:Y:S01]  /*0160*/  UMOV UR4, 0x400 ;  /* 0x0000040000047882 */ /* 0x000fe20000000000 */
[----:B------:R-:W-:Y:S01]  /*0170*/  IMAD.MOV.U32 R11, RZ, RZ, RZ ;  /* 0x000000ffff0b7224 */ /* 0x000fe200078e00ff */
[----:B------:R-:W-:Y:S01]  /*0180*/  UIADD3 UR5, UPT, UPT, UR4, 0x10, URZ ;  /* 0x0000001004057890 */ /* 0x000fe2000fffe0ff */
[----:B------:R-:W-:Y:S01]  /*0190*/  MOV R19, RZ ;  /* 0x000000ff00137202 */ /* 0x000fe20000000f00 */
[----:B------:R-:W2:Y:S01]  /*01a0*/  LDCU UR7, c[0x0][0x3a8] ;  /* 0x00007500ff0777ac */ /* 0x000ea20008000800 */
[----:B0-----:R-:W-:Y:S02]  /*01b0*/  ULEA UR4, UR6, UR4, 0x18 ;  /* 0x0000000406047291 */ /* 0x001fe4000f8ec0ff */
[----:B------:R-:W-:-:S04]  /*01c0*/  ULEA UR5, UR6, UR5, 0x18 ;  /* 0x0000000506057291 */ /* 0x000fc8000f8ec0ff */
[----:B------:R-:W-:Y:S02]  /*01d0*/  LEA R15, R0, UR4, 0x3 ;  /* 0x00000004000f7c11 */ /* 0x000fe4000f8e18ff */
[----:B------:R-:W-:-:S03]  /*01e0*/  LEA R17, R8, UR5, 0x2 ;  /* 0x0000000508117c11 */ /* 0x000fc6000f8e10ff */
[----:B------:R-:W-:Y:S01]  /*01f0*/  IMAD R14, R8, 0x4, R15 ;  /* 0x00000004080e7824 */ /* 0x000fe200078e020f */
[----:B--2---:R-:W-:-:S07]  /*0200*/  LEA R13, R0, R17, 0x3 ;  /* 0x00000011000d7211 */ /* 0x004fce00078e18ff */
.L_x_1:
[C---:B------:R-:W-:Y:S01]  /*0210*/  IMAD R16, R19.reuse, 0x2, R8 ;  /* 0x0000000213107824 */ /* 0x040fe200078e0208 */
[----:B------:R-:W-:Y:S01]  /*0220*/  LEA R4, R19, R0, 0x1 ;  /* 0x0000000013047211 */ /* 0x000fe200078e08ff */
[----:B------:R-:W-:-:S03]  /*0230*/  UMOV UR4, UR7 ;  /* 0x0000000700047c82 */ /* 0x000fc60008000000 */
[----:B------:R-:W-:Y:S02]  /*0240*/  ISETP.GE.AND P0, PT, R16, UR4, PT ;  /* 0x0000000410007c0c */ /* 0x000fe4000bf06270 */
[----:B------:R-:W-:-:S11]  /*0250*/  ISETP.GE.AND P1, PT, R4, UR4, PT ;  /* 0x0000000404007c0c */ /* 0x000fd6000bf26270 */
[----:B------:R-:W0:Y:S01]  /*0260*/  @!P0 LDC.64 R6, c[0x0][0x380] ;  /* 0x0000e000ff068b82 */ /* 0x000e220000000a00 */
[C---:B------:R-:W-:Y:S02]  /*0270*/  @!P0 IMAD R21, R19.reuse, UR4, R16 ;  /* 0x0000000413158c24 */ /* 0x040fe4000f8e0210 */
[----:B------:R-:W-:Y:S02]  /*0280*/  HFMA2 R16, -RZ, RZ, 0, 0 ;  /* 0x00000000ff107431 */ /* 0x000fe400000001ff */
[----:B------:R-:W-:-:S04]  /*0290*/  @!P1 IMAD R23, R19, UR4, R0 ;  /* 0x0000000413179c24 */ /* 0x000fc8000f8e0200 */
[----:B------:R-:W-:Y:S01]  /*02a0*/  @!P1 IMAD R25, R23, UR4, R10 ;  /* 0x0000000417199c24 */ /* 0x000fe2000f8e020a */
[----:B------:R-:W2:Y:S01]  /*02b0*/  @!P1 LDC.64 R4, c[0x0][0x388] ;  /* 0x0000e200ff049b82 */ /* 0x000ea20000000a00 */
[----:B------:R-:W-:Y:S02]  /*02c0*/  IMAD.MOV.U32 R23, RZ, RZ, RZ ;  /* 0x000000ffff177224 */ /* 0x000fe400078e00ff */
[----:B0-----:R-:W-:-:S05]  /*02d0*/  @!P0 IMAD.WIDE R6, R21, 0x4, R6 ;  /* 0x0000000415068825 */ /* 0x001fca00078e0206 */
[----:B------:R-:W3:Y:S01]  /*02e0*/  @!P0 LDG.E R23, desc[UR8][R6.64] ;  /* 0x0000000806178981 */ /* 0x000ee2000c1e1900 */
[----:B--2---:R-:W-:-:S05]  /*02f0*/  @!P1 IMAD.WIDE R4, R25, 0x4, R4 ;  /* 0x0000000419049825 */ /* 0x004fca00078e0204 */
[----:B------:R-:W2:Y:S01]  /*0300*/  @!P1 LDG.E R16, desc[UR8][R4.64] ;  /* 0x0000000804109981 */ /* 0x000ea2000c1e1900 */
[----:B------:R-:W-:-:S04]  /*0310*/  IADD3 R19, PT, PT, R19, 0x1, RZ ;  /* 0x0000000113137810 */ /* 0x000fc80007ffe0ff */
[----:B------:R-:W-:-:S04]  /*0320*/  I2FP.F32.U32 R27, R19 ;  /* 0x00000013001b7245 */ /* 0x000fc80000201000 */
[----:B------:R-:W-:Y:S01]  /*0330*/  FSETP.GT.AND P0, PT, R12, R27, PT ;  /* 0x0000001b0c00720b */ /* 0x000fe20003f04000 */
[----:B---3--:R-:W-:Y:S04]  /*0340*/  STS [R14], R23 ;  /* 0x000000170e007388 */ /* 0x008fe80000000800 */
[----:B--2---:R-:W-:Y:S01]  /*0350*/  STS [R13], R16 ;  /* 0x000000100d007388 */ /* 0x004fe20000000800 */
[----:B------:R-:W-:Y:S06]  /*0360*/  BAR.SYNC.DEFER_BLOCKING 0x0 ;  /* 0x0000000000007b1d */ /* 0x000fec0000010000 */
[----:B------:R-:W-:Y:S04]  /*0370*/  LDS R18, [R17] ;  /* 0x0000000011127984 */ /* 0x000fe80000000800 */
[----:B------:R-:W0:Y:S04]  /*0380*/  LDS.64 R20, [R15] ;  /* 0x000000000f147984 */ /* 0x000e280000000a00 */
[----:B------:R-:W2:Y:S01]  /*0390*/  LDS R25, [R17+0x8] ;  /* 0x0000080011197984 */ /* 0x000ea20000000800 */
[----:B0-----:R-:W-:-:S04]  /*03a0*/  FFMA R18, R20, R18, R11 ;  /* 0x0000001214127223 */ /* 0x001fc8000000000b */
[----:B--2---:R-:W-:Y:S01]  /*03b0*/  FFMA R11, R25, R21, R18 ;  /* 0x00000015190b7223 */ /* 0x004fe20000000012 */
[----:B------:R-:W-:Y:S06]  /*03c0*/  BAR.SYNC.DEFER_BLOCKING 0x0 ;  /* 0x0000000000007b1d */ /* 0x000fec0000010000 */
[----:B------:R-:W-:Y:S05]  /*03d0*/  @P0 BRA `(.L_x_1) ;  /* 0xfffffffc008c0947 */ /* 0x000fea000383ffff */
.L_x_0:
[----:B------:R-:W-:-:S04]  /*03e0*/  IMAD R9, R9, UR4, R10 ;  /* 0x0000000409097c24 */ /* 0x000fc8000f8e020a */
[----:B-1----:R-:W-:-:S05]  /*03f0*/  IMAD.WIDE R2, R9, 0x4, R2 ;  /* 0x0000000409027825 */ /* 0x002fca00078e0202 */
[----:B------:R-:W-:Y:S01]  /*0400*/  STG.E desc[UR8][R2.64], R11 ;  /* 0x0000000b02007986 */ /* 0x000fe2000c101908 */
[----:B------:R-:W-:Y:S05]  /*0410*/  EXIT ;  /* 0x000000000000794d */ /* 0x000fea0003800000 */
.L_x_2:
[----:B------:R-:W-:-:S00]  /*0420*/  BRA `(.L_x_2) ;  /* 0xfffffffc00fc7947 */ /* 0x000fc0000383ffff */
[----:B------:R-:W-:-:S00]  /*0430*/  NOP ;  /* 0x0000000000007918 */ /* 0x000fc00000000000 */
        /* <DEDUP_REMOVED lines=12> */
.L_x_3:


//--------------------- .nv.shared._Z4gemmPfS_S_ffS_i --------------------------
	.section	.nv.shared._Z4gemmPfS_S_ffS_i,"aw",@nobits
	.sectionflags	@""
	.align	4
.nv.shared._Z4gemmPfS_S_ffS_i:
	.zero		1056


//--------------------- .nv.shared.reserved.0     --------------------------
	.section	.nv.shared.reserved.0,"aw",@nobits
	.weak		__nv_reservedSMEM_offset_0_alias
	.size		__nv_reservedSMEM_offset_0_alias, 0, 64
	.other		__nv_reservedSMEM_offset_0_alias,@"STO_CUDA_RESERVED_SHARED STV_DEFAULT"
__nv_reservedSMEM_offset_0_alias:
	.zero		0
	.zero		64


//--------------------- .nv.constant0._Z4gemmPfS_S_ffS_i --------------------------
	.section	.nv.constant0._Z4gemmPfS_S_ffS_i,"a",@progbits
	.sectionflags	@""
	.align	4
.nv.constant0._Z4gemmPfS_S_ffS_i:
	.zero		940


//--------------------- SYMBOLS --------------------------

	.type		.nv.reservedSmem.offset0,@object
	.size		.nv.reservedSmem.offset0,0x4
	.type		.nv.reservedSmem.cap,@object
	.size		.nv.reservedSmem.cap,0x4
